//
// Generated by NVIDIA NVVM Compiler
//
// Compiler Build ID: CL-36424714
// Cuda compilation tools, release 13.0, V13.0.88
// Based on NVVM 20.0.0
//

.version 9.0
.target sm_100
.address_size 64

	// .globl	_Z4somaPiS_S_i

.visible .entry _Z4somaPiS_S_i(
	.param .u64 .ptr .align 1 _Z4somaPiS_S_i_param_0,
	.param .u64 .ptr .align 1 _Z4somaPiS_S_i_param_1,
	.param .u64 .ptr .align 1 _Z4somaPiS_S_i_param_2,
	.param .u32 _Z4somaPiS_S_i_param_3
)
{
	.reg .pred 	%p<2>;
	.reg .b32 	%r<9>;
	.reg .b64 	%rd<11>;

	ld.param.u64 	%rd1, [_Z4somaPiS_S_i_param_0];
	ld.param.u64 	%rd2, [_Z4somaPiS_S_i_param_1];
	ld.param.u64 	%rd3, [_Z4somaPiS_S_i_param_2];
	ld.param.u32 	%r2, [_Z4somaPiS_S_i_param_3];
	mov.u32 	%r3, %ntid.x;
	mov.u32 	%r4, %ctaid.x;
	mov.u32 	%r5, %tid.x;
	mad.lo.s32 	%r1, %r3, %r4, %r5;
	setp.ge.s32 	%p1, %r1, %r2;
	@%p1 bra 	$L__BB0_2;
	cvta.to.global.u64 	%rd4, %rd1;
	cvta.to.global.u64 	%rd5, %rd2;
	cvta.to.global.u64 	%rd6, %rd3;
	mul.wide.s32 	%rd7, %r1, 4;
	add.s64 	%rd8, %rd4, %rd7;
	ld.global.u32 	%r6, [%rd8];
	add.s64 	%rd9, %rd5, %rd7;
	ld.global.u32 	%r7, [%rd9];
	add.s32 	%r8, %r7, %r6;
	add.s64 	%rd10, %rd6, %rd7;
	st.global.u32 	[%rd10], %r8;
$L__BB0_2:
	ret;

}


// ===== COMPILED SASS (sm_100) =====

	.target	sm_100

	.elftype	@"ET_EXEC"


//--------------------- .note.nv.tkinfo           --------------------------
	.section	.note.nv.tkinfo,"",@"SHT_NOTE"
	.sectionflags	@"SHF_NOTE_NV_TKINFO"
	.tkinfo
        /*0018*/ 	.word	0x00000002
        /*0030*/ 	.string	""
        /*0030*/ 	.string	"ptxas"
        /*0030*/ 	.string	"Cuda compilation tools, release 13.0, V13.0.88"
        /*0030*/ 	.string	"Build cuda_13.0.r13.0/compiler.36424714_0"
        /*0030*/ 	.string	"-arch sm_100 -m 64 "



//--------------------- .note.nv.cuinfo           --------------------------
	.section	.note.nv.cuinfo,"",@"SHT_NOTE"
	.sectionflags	@"SHF_NOTE_NV_CUINFO"
        /*0018*/ 	.short	0x0002
        /*001a*/ 	.short	0x0064
        /*001c*/ 	.short	0x0082
	.zero		2


//--------------------- .nv.info                  --------------------------
	.section	.nv.info,"",@"SHT_CUDA_INFO"
	.align	4


	//----- nvinfo : EIATTR_REGCOUNT
	.align		4
        /*0000*/ 	.byte	0x04, 0x2f
        /*0002*/ 	.short	(.L_1 - .L_0)
	.align		4
.L_0:
        /*0004*/ 	.word	index@(_Z4somaPiS_S_i)
        /*0008*/ 	.word	0x0000000c


	//----- nvinfo : EIATTR_FRAME_SIZE
	.align		4
.L_1:
        /*000c*/ 	.byte	0x04, 0x11
        /*000e*/ 	.short	(.L_3 - .L_2)
	.align		4
.L_2:
        /*0010*/ 	.word	index@(_Z4somaPiS_S_i)
        /*0014*/ 	.word	0x00000000


	//----- nvinfo : EIATTR_MIN_STACK_SIZE
	.align		4
.L_3:
        /*0018*/ 	.byte	0x04, 0x12
        /*001a*/ 	.short	(.L_5 - .L_4)
	.align		4
.L_4:
        /*001c*/ 	.word	index@(_Z4somaPiS_S_i)
        /*0020*/ 	.word	0x00000000
.L_5:


//--------------------- .nv.compat                --------------------------
	.section	.nv.compat,"",@"SHT_CUDA_COMPAT_INFO"
	.align	4
        /*0000*/ 	.byte	0x02, 0x09, 0x00, 0x00, 0x02, 0x02, 0x01, 0x00, 0x02, 0x05, 0x05, 0x00, 0x03, 0x07, 0x01, 0x01
        /*0010*/ 	.byte	0x02, 0x03, 0x00, 0x00, 0x02, 0x06, 0x01, 0x00, 0x04, 0x0b, 0x08, 0x00, 0x09, 0x00, 0x00, 0x00
        /*0020*/ 	.byte	0x00, 0x00, 0x00, 0x00


//--------------------- .nv.info._Z4somaPiS_S_i   --------------------------
	.section	.nv.info._Z4somaPiS_S_i,"",@"SHT_CUDA_INFO"
	.sectionflags	@""
	.align	4


	//----- nvinfo : EIATTR_CUDA_API_VERSION
	.align		4
        /*0000*/ 	.byte	0x04, 0x37
        /*0002*/ 	.short	(.L_7 - .L_6)
.L_6:
        /*0004*/ 	.word	0x00000082


	//----- nvinfo : EIATTR_KPARAM_INFO
	.align		4
.L_7:
        /*0008*/ 	.byte	0x04, 0x17
        /*000a*/ 	.short	(.L_9 - .L_8)
.L_8:
        /*000c*/ 	.word	0x00000000
        /*0010*/ 	.short	0x0003
        /*0012*/ 	.short	0x0018
        /*0014*/ 	.byte	0x00, 0xf0, 0x11, 0x00


	//----- nvinfo : EIATTR_KPARAM_INFO
	.align		4
.L_9:
        /*0018*/ 	.byte	0x04, 0x17
        /*001a*/ 	.short	(.L_11 - .L_10)
.L_10:
        /*001c*/ 	.word	0x00000000
        /*0020*/ 	.short	0x0002
        /*0022*/ 	.short	0x0010
        /*0024*/ 	.byte	0x00, 0xf5, 0x21, 0x00


	//----- nvinfo : EIATTR_KPARAM_INFO
	.align		4
.L_11:
        /*0028*/ 	.byte	0x04, 0x17
        /*002a*/ 	.short	(.L_13 - .L_12)
.L_12:
        /*002c*/ 	.word	0x00000000
        /*0030*/ 	.short	0x0001
        /*0032*/ 	.short	0x0008
        /*0034*/ 	.byte	0x00, 0xf5, 0x21, 0x00


	//----- nvinfo : EIATTR_KPARAM_INFO
	.align		4
.L_13:
        /*0038*/ 	.byte	0x04, 0x17
        /*003a*/ 	.short	(.L_15 - .L_14)
.L_14:
        /*003c*/ 	.word	0x00000000
        /*0040*/ 	.short	0x0000
        /*0042*/ 	.short	0x0000
        /*0044*/ 	.byte	0x00, 0xf5, 0x21, 0x00


	//----- nvinfo : EIATTR_SPARSE_MMA_MASK
	.align		4
.L_15:
        /*0048*/ 	.byte	0x03, 0x50
        /*004a*/ 	.short	0x0000


	//----- nvinfo : EIATTR_MAXREG_COUNT
	.align		4
        /*004c*/ 	.byte	0x03, 0x1b
        /*004e*/ 	.short	0x00ff


	//----- nvinfo : EIATTR_MERCURY_ISA_VERSION
	.align		4
        /*0050*/ 	.byte	0x03, 0x5f
        /*0052*/ 	.short	0x0101


	//----- nvinfo : EIATTR_VRC_CTA_INIT_COUNT
	.align		4
        /*0054*/ 	.byte	0x02, 0x4a
	.zero		1
	.zero		1


	//----- nvinfo : EIATTR_EXIT_INSTR_OFFSETS
	.align		4
        /*0058*/ 	.byte	0x04, 0x1c
        /*005a*/ 	.short	(.L_17 - .L_16)


	//   ....[0]....
.L_16:
        /*005c*/ 	.word	0x00000070


	//   ....[1]....
        /*0060*/ 	.word	0x00000130


	//----- nvinfo : EIATTR_CBANK_PARAM_SIZE
	.align		4
.L_17:
        /*0064*/ 	.byte	0x03, 0x19
        /*0066*/ 	.short	0x001c


	//----- nvinfo : EIATTR_PARAM_CBANK
	.align		4
        /*0068*/ 	.byte	0x04, 0x0a
        /*006a*/ 	.short	(.L_19 - .L_18)
	.align		4
.L_18:
        /*006c*/ 	.word	index@(.nv.constant0._Z4somaPiS_S_i)
        /*0070*/ 	.short	0x0380
        /*0072*/ 	.short	0x001c


	//----- nvinfo : EIATTR_SW_WAR
	.align		4
.L_19:
        /*0074*/ 	.byte	0x04, 0x36
        /*0076*/ 	.short	(.L_21 - .L_20)
.L_20:
        /*0078*/ 	.word	0x00000008
.L_21:


//--------------------- .nv.callgraph             --------------------------
	.section	.nv.callgraph,"",@"SHT_CUDA_CALLGRAPH"
	.align	4
	.sectionentsize	8
	.align		4
        /*0000*/ 	.word	0x00000000
	.align		4
        /*0004*/ 	.word	0xffffffff
	.align		4
        /*0008*/ 	.word	0x00000000
	.align		4
        /*000c*/ 	.word	0xfffffffe
	.align		4
        /*0010*/ 	.word	0x00000000
	.align		4
        /*0014*/ 	.word	0xfffffffd
	.align		4
        /*0018*/ 	.word	0x00000000
	.align		4
        /*001c*/ 	.word	0xfffffffc


//--------------------- .text._Z4somaPiS_S_i      --------------------------
	.section	.text._Z4somaPiS_S_i,"ax",@progbits
	.align	128
        .global         _Z4somaPiS_S_i
        .type           _Z4somaPiS_S_i,@function
        .size           _Z4somaPiS_S_i,(.L_x_1 - _Z4somaPiS_S_i)
        .other          _Z4somaPiS_S_i,@"STO_CUDA_ENTRY STV_DEFAULT"
_Z4somaPiS_S_i:
.text._Z4somaPiS_S_i:
[----:B------:R-:W-:Y:S01]  /*0000*/  LDC R1, c[0x0][0x37c] ;  /* 0x0000df00ff017b82 */ /* 0x000fe20000000800 */
[----:B------:R-:W0:Y:S01]  /*0010*/  S2R R9, SR_CTAID.X ;  /* 0x0000000000097919 */ /* 0x000e220000002500 */
[----:B------:R-:W0:Y:S01]  /*0020*/  LDCU UR4, c[0x0][0x360] ;  /* 0x00006c00ff0477ac */ /* 0x000e220008000800 */
[----:B------:R-:W0:Y:S01]  /*0030*/  S2R R0, SR_TID.X ;  /* 0x0000000000007919 */ /* 0x000e220000002100 */
[----:B------:R-:W1:Y:S01]  /*0040*/  LDCU UR5, c[0x0][0x398] ;  /* 0x00007300ff0577ac */ /* 0x000e620008000800 */
[----:B0-----:R-:W-:-:S05]  /*0050*/  IMAD R9, R9, UR4, R0 ;  /* 0x0000000409097c24 */ /* 0x001fca000f8e0200 */
[----:B-1----:R-:W-:-:S13]  /*0060*/  ISETP.GE.AND P0, PT, R9, UR5, PT ;  /* 0x0000000509007c0c */ /* 0x002fda000bf06270 */
[----:B------:R-:W-:Y:S05]  /*0070*/  @P0 EXIT ;  /* 0x000000000000094d */ /* 0x000fea0003800000 */
[----:B------:R-:W0:Y:S01]  /*0080*/  LDC.64 R2, c[0x0][0x380] ;  /* 0x0000e000ff027b82 */ /* 0x000e220000000a00 */
[----:B------:R-:W1:Y:S07]  /*0090*/  LDCU.64 UR4, c[0x0][0x358] ;  /* 0x00006b00ff0477ac */ /* 0x000e6e0008000a00 */
[----:B------:R-:W2:Y:S08]  /*00a0*/  LDC.64 R4, c[0x0][0x388] ;  /* 0x0000e200ff047b82 */ /* 0x000eb00000000a00 */
[----:B------:R-:W3:Y:S01]  /*00b0*/  LDC.64 R6, c[0x0][0x390] ;  /* 0x0000e400ff067b82 */ /* 0x000ee20000000a00 */
[----:B0-----:R-:W-:-:S06]  /*00c0*/  IMAD.WIDE R2, R9, 0x4, R2 ;  /* 0x0000000409027825 */ /* 0x001fcc00078e0202 */
[----:B-1----:R-:W4:Y:S01]  /*00d0*/  LDG.E R2, desc[UR4][R2.64] ;  /* 0x0000000402027981 */ /* 0x002f22000c1e1900 */
[----:B--2---:R-:W-:-:S06]  /*00e0*/  IMAD.WIDE R4, R9, 0x4, R4 ;  /* 0x0000000409047825 */ /* 0x004fcc00078e0204 */
[----:B------:R-:W4:Y:S01]  /*00f0*/  LDG.E R5, desc[UR4][R4.64] ;  /* 0x0000000404057981 */ /* 0x000f22000c1e1900 */
[----:B---3--:R-:W-:Y:S01]  /*0100*/  IMAD.WIDE R6, R9, 0x4, R6 ;  /* 0x0000000409067825 */ /* 0x008fe200078e0206 */
[----:B----4-:R-:W-:-:S05]  /*0110*/  IADD3 R9, PT, PT, R2, R5, RZ ;  /* 0x0000000502097210 */ /* 0x010fca0007ffe0ff */
[----:B------:R-:W-:Y:S01]  /*0120*/  STG.E desc[UR4][R6.64], R9 ;  /* 0x0000000906007986 */ /* 0x000fe2000c101904 */
[----:B------:R-:W-:Y:S05]  /*0130*/  EXIT ;  /* 0x000000000000794d */ /* 0x000fea0003800000 */
.L_x_0:
[----:B------:R-:W-:-:S00]  /*0140*/  BRA `(.L_x_0) ;  /* 0xfffffffc00fc7947 */ /* 0x000fc0000383ffff */
[----:B------:R-:W-:-:S00]  /*0150*/  NOP ;  /* 0x0000000000007918 */ /* 0x000fc00000000000 */
        /* <DEDUP_REMOVED lines=10> */
.L_x_1:


//--------------------- .nv.shared.reserved.0     --------------------------
	.section	.nv.shared.reserved.0,"aw",@nobits
	.weak		__nv_reservedSMEM_offset_0_alias
	.size		__nv_reservedSMEM_offset_0_alias, 0, 64
	.other		__nv_reservedSMEM_offset_0_alias,@"STO_CUDA_RESERVED_SHARED STV_DEFAULT"
__nv_reservedSMEM_offset_0_alias:
	.zero		0
	.zero		64


//--------------------- .nv.constant0._Z4somaPiS_S_i --------------------------
	.section	.nv.constant0._Z4somaPiS_S_i,"a",@progbits
	.sectionflags	@""
	.align	4
.nv.constant0._Z4somaPiS_S_i:
	.zero		924


//--------------------- SYMBOLS --------------------------

	.type		.nv.reservedSmem.offset0,@object
	.size		.nv.reservedSmem.offset0,0x4
